//
// Generated by NVIDIA NVVM Compiler
//
// Compiler Build ID: CL-36424714
// Cuda compilation tools, release 13.0, V13.0.88
// Based on NVVM 20.0.0
//

.version 9.0
.target sm_100
.address_size 64

	// .globl	_Z6vecsumPfi

.visible .entry _Z6vecsumPfi(
	.param .u64 .ptr .align 1 _Z6vecsumPfi_param_0,
	.param .u32 _Z6vecsumPfi_param_1
)
{
	.reg .b32 	%r<6>;
	.reg .b32 	%f<4>;
	.reg .b64 	%rd<7>;

	ld.param.u64 	%rd1, [_Z6vecsumPfi_param_0];
	cvta.to.global.u64 	%rd2, %rd1;
	mov.u32 	%r1, %ctaid.x;
	mov.u32 	%r2, %ntid.x;
	mov.u32 	%r3, %tid.x;
	mad.lo.s32 	%r4, %r1, %r2, %r3;
	mul.wide.s32 	%rd3, %r4, 4;
	add.s64 	%rd4, %rd2, %rd3;
	ld.global.f32 	%f1, [%rd4];
	add.s32 	%r5, %r4, %r2;
	mul.wide.u32 	%rd5, %r5, 4;
	add.s64 	%rd6, %rd2, %rd5;
	ld.global.f32 	%f2, [%rd6];
	add.f32 	%f3, %f1, %f2;
	st.global.f32 	[%rd4], %f3;
	ret;

}


// ===== COMPILED SASS (sm_100) =====

	.target	sm_100

	.elftype	@"ET_EXEC"


//--------------------- .note.nv.tkinfo           --------------------------
	.section	.note.nv.tkinfo,"",@"SHT_NOTE"
	.sectionflags	@"SHF_NOTE_NV_TKINFO"
	.tkinfo
        /*0018*/ 	.word	0x00000002
        /*0030*/ 	.string	""
        /*0030*/ 	.string	"ptxas"
        /*0030*/ 	.string	"Cuda compilation tools, release 13.0, V13.0.88"
        /*0030*/ 	.string	"Build cuda_13.0.r13.0/compiler.36424714_0"
        /*0030*/ 	.string	"-arch sm_100 -m 64 "



//--------------------- .note.nv.cuinfo           --------------------------
	.section	.note.nv.cuinfo,"",@"SHT_NOTE"
	.sectionflags	@"SHF_NOTE_NV_CUINFO"
        /*0018*/ 	.short	0x0002
        /*001a*/ 	.short	0x0064
        /*001c*/ 	.short	0x0082
	.zero		2


//--------------------- .nv.info                  --------------------------
	.section	.nv.info,"",@"SHT_CUDA_INFO"
	.align	4


	//----- nvinfo : EIATTR_REGCOUNT
	.align		4
        /*0000*/ 	.byte	0x04, 0x2f
        /*0002*/ 	.short	(.L_1 - .L_0)
	.align		4
.L_0:
        /*0004*/ 	.word	index@(_Z6vecsumPfi)
        /*0008*/ 	.word	0x0000000a


	//----- nvinfo : EIATTR_FRAME_SIZE
	.align		4
.L_1:
        /*000c*/ 	.byte	0x04, 0x11
        /*000e*/ 	.short	(.L_3 - .L_2)
	.align		4
.L_2:
        /*0010*/ 	.word	index@(_Z6vecsumPfi)
        /*0014*/ 	.word	0x00000000


	//----- nvinfo : EIATTR_MIN_STACK_SIZE
	.align		4
.L_3:
        /*0018*/ 	.byte	0x04, 0x12
        /*001a*/ 	.short	(.L_5 - .L_4)
	.align		4
.L_4:
        /*001c*/ 	.word	index@(_Z6vecsumPfi)
        /*0020*/ 	.word	0x00000000
.L_5:


//--------------------- .nv.compat                --------------------------
	.section	.nv.compat,"",@"SHT_CUDA_COMPAT_INFO"
	.align	4
        /*0000*/ 	.byte	0x02, 0x09, 0x00, 0x00, 0x02, 0x02, 0x01, 0x00, 0x02, 0x05, 0x05, 0x00, 0x03, 0x07, 0x01, 0x01
        /*0010*/ 	.byte	0x02, 0x03, 0x00, 0x00, 0x02, 0x06, 0x01, 0x00, 0x04, 0x0b, 0x08, 0x00, 0x09, 0x00, 0x00, 0x00
        /*0020*/ 	.byte	0x00, 0x00, 0x00, 0x00


//--------------------- .nv.info._Z6vecsumPfi     --------------------------
	.section	.nv.info._Z6vecsumPfi,"",@"SHT_CUDA_INFO"
	.sectionflags	@""
	.align	4


	//----- nvinfo : EIATTR_CUDA_API_VERSION
	.align		4
        /*0000*/ 	.byte	0x04, 0x37
        /*0002*/ 	.short	(.L_7 - .L_6)
.L_6:
        /*0004*/ 	.word	0x00000082


	//----- nvinfo : EIATTR_KPARAM_INFO
	.align		4
.L_7:
        /*0008*/ 	.byte	0x04, 0x17
        /*000a*/ 	.short	(.L_9 - .L_8)
.L_8:
        /*000c*/ 	.word	0x00000000
        /*0010*/ 	.short	0x0001
        /*0012*/ 	.short	0x0008
        /*0014*/ 	.byte	0x00, 0xf0, 0x11, 0x00


	//----- nvinfo : EIATTR_KPARAM_INFO
	.align		4
.L_9:
        /*0018*/ 	.byte	0x04, 0x17
        /*001a*/ 	.short	(.L_11 - .L_10)
.L_10:
        /*001c*/ 	.word	0x00000000
        /*0020*/ 	.short	0x0000
        /*0022*/ 	.short	0x0000
        /*0024*/ 	.byte	0x00, 0xf5, 0x21, 0x00


	//----- nvinfo : EIATTR_SPARSE_MMA_MASK
	.align		4
.L_11:
        /*0028*/ 	.byte	0x03, 0x50
        /*002a*/ 	.short	0x0000


	//----- nvinfo : EIATTR_MAXREG_COUNT
	.align		4
        /*002c*/ 	.byte	0x03, 0x1b
        /*002e*/ 	.short	0x00ff


	//----- nvinfo : EIATTR_MERCURY_ISA_VERSION
	.align		4
        /*0030*/ 	.byte	0x03, 0x5f
        /*0032*/ 	.short	0x0101


	//----- nvinfo : EIATTR_VRC_CTA_INIT_COUNT
	.align		4
        /*0034*/ 	.byte	0x02, 0x4a
	.zero		1
	.zero		1


	//----- nvinfo : EIATTR_EXIT_INSTR_OFFSETS
	.align		4
        /*0038*/ 	.byte	0x04, 0x1c
        /*003a*/ 	.short	(.L_13 - .L_12)


	//   ....[0]....
.L_12:
        /*003c*/ 	.word	0x000000e0


	//----- nvinfo : EIATTR_CBANK_PARAM_SIZE
	.align		4
.L_13:
        /*0040*/ 	.byte	0x03, 0x19
        /*0042*/ 	.short	0x000c


	//----- nvinfo : EIATTR_PARAM_CBANK
	.align		4
        /*0044*/ 	.byte	0x04, 0x0a
        /*0046*/ 	.short	(.L_15 - .L_14)
	.align		4
.L_14:
        /*0048*/ 	.word	index@(.nv.constant0._Z6vecsumPfi)
        /*004c*/ 	.short	0x0380
        /*004e*/ 	.short	0x000c


	//----- nvinfo : EIATTR_SW_WAR
	.align		4
.L_15:
        /*0050*/ 	.byte	0x04, 0x36
        /*0052*/ 	.short	(.L_17 - .L_16)
.L_16:
        /*0054*/ 	.word	0x00000008
.L_17:


//--------------------- .nv.callgraph             --------------------------
	.section	.nv.callgraph,"",@"SHT_CUDA_CALLGRAPH"
	.align	4
	.sectionentsize	8
	.align		4
        /*0000*/ 	.word	0x00000000
	.align		4
        /*0004*/ 	.word	0xffffffff
	.align		4
        /*0008*/ 	.word	0x00000000
	.align		4
        /*000c*/ 	.word	0xfffffffe
	.align		4
        /*0010*/ 	.word	0x00000000
	.align		4
        /*0014*/ 	.word	0xfffffffd
	.align		4
        /*0018*/ 	.word	0x00000000
	.align		4
        /*001c*/ 	.word	0xfffffffc


//--------------------- .text._Z6vecsumPfi        --------------------------
	.section	.text._Z6vecsumPfi,"ax",@progbits
	.align	128
        .global         _Z6vecsumPfi
        .type           _Z6vecsumPfi,@function
        .size           _Z6vecsumPfi,(.L_x_1 - _Z6vecsumPfi)
        .other          _Z6vecsumPfi,@"STO_CUDA_ENTRY STV_DEFAULT"
_Z6vecsumPfi:
.text._Z6vecsumPfi:
[----:B------:R-:W-:Y:S01]  /*0000*/  LDC R1, c[0x0][0x37c] ;  /* 0x0000df00ff017b82 */ /* 0x000fe20000000800 */
[----:B------:R-:W0:Y:S07]  /*0010*/  S2R R3, SR_TID.X ;  /* 0x0000000000037919 */ /* 0x000e2e0000002100 */
[----:B------:R-:W0:Y:S01]  /*0020*/  S2UR UR6, SR_CTAID.X ;  /* 0x00000000000679c3 */ /* 0x000e220000002500 */
[----:B------:R-:W1:Y:S07]  /*0030*/  LDCU.64 UR4, c[0x0][0x358] ;  /* 0x00006b00ff0477ac */ /* 0x000e6e0008000a00 */
[----:B------:R-:W0:Y:S08]  /*0040*/  LDC R0, c[0x0][0x360] ;  /* 0x0000d800ff007b82 */ /* 0x000e300000000800 */
[----:B------:R-:W2:Y:S01]  /*0050*/  LDC.64 R4, c[0x0][0x380] ;  /* 0x0000e000ff047b82 */ /* 0x000ea20000000a00 */
[----:B0-----:R-:W-:-:S05]  /*0060*/  IMAD R3, R0, UR6, R3 ;  /* 0x0000000600037c24 */ /* 0x001fca000f8e0203 */
[C---:B------:R-:W-:Y:S01]  /*0070*/  IADD3 R7, PT, PT, R3.reuse, R0, RZ ;  /* 0x0000000003077210 */ /* 0x040fe20007ffe0ff */
[----:B--2---:R-:W-:-:S04]  /*0080*/  IMAD.WIDE R2, R3, 0x4, R4 ;  /* 0x0000000403027825 */ /* 0x004fc800078e0204 */
[----:B------:R-:W-:Y:S01]  /*0090*/  IMAD.WIDE.U32 R4, R7, 0x4, R4 ;  /* 0x0000000407047825 */ /* 0x000fe200078e0004 */
[----:B-1----:R-:W2:Y:S05]  /*00a0*/  LDG.E R0, desc[UR4][R2.64] ;  /* 0x0000000402007981 */ /* 0x002eaa000c1e1900 */
[----:B------:R-:W2:Y:S02]  /*00b0*/  LDG.E R5, desc[UR4][R4.64] ;  /* 0x0000000404057981 */ /* 0x000ea4000c1e1900 */
[----:B--2---:R-:W-:-:S05]  /*00c0*/  FADD R7, R0, R5 ;  /* 0x0000000500077221 */ /* 0x004fca0000000000 */
[----:B------:R-:W-:Y:S01]  /*00d0*/  STG.E desc[UR4][R2.64], R7 ;  /* 0x0000000702007986 */ /* 0x000fe2000c101904 */
[----:B------:R-:W-:Y:S05]  /*00e0*/  EXIT ;  /* 0x000000000000794d */ /* 0x000fea0003800000 */
.L_x_0:
[----:B------:R-:W-:-:S00]  /*00f0*/  BRA `(.L_x_0) ;  /* 0xfffffffc00fc7947 */ /* 0x000fc0000383ffff */
[----:B------:R-:W-:-:S00]  /*0100*/  NOP ;  /* 0x0000000000007918 */ /* 0x000fc00000000000 */
[----:B------:R-:W-:-:S00]  /*0110*/  NOP ;  /* 0x0000000000007918 */ /* 0x000fc00000000000 */
[----:B------:R-:W-:-:S00]  /*0120*/  NOP ;  /* 0x0000000000007918 */ /* 0x000fc00000000000 */
[----:B------:R-:W-:-:S00]  /*0130*/  NOP ;  /* 0x0000000000007918 */ /* 0x000fc00000000000 */
[----:B------:R-:W-:-:S00]  /*0140*/  NOP ;  /* 0x0000000000007918 */ /* 0x000fc00000000000 */
[----:B------:R-:W-:-:S00]  /*0150*/  NOP ;  /* 0x0000000000007918 */ /* 0x000fc00000000000 */
[----:B------:R-:W-:-:S00]  /*0160*/  NOP ;  /* 0x0000000000007918 */ /* 0x000fc00000000000 */
[----:B------:R-:W-:-:S00]  /*0170*/  NOP ;  /* 0x0000000000007918 */ /* 0x000fc00000000000 */
.L_x_1:


//--------------------- .nv.shared.reserved.0     --------------------------
	.section	.nv.shared.reserved.0,"aw",@nobits
	.weak		__nv_reservedSMEM_offset_0_alias
	.size		__nv_reservedSMEM_offset_0_alias, 0, 64
	.other		__nv_reservedSMEM_offset_0_alias,@"STO_CUDA_RESERVED_SHARED STV_DEFAULT"
__nv_reservedSMEM_offset_0_alias:
	.zero		0
	.zero		64


//--------------------- .nv.constant0._Z6vecsumPfi --------------------------
	.section	.nv.constant0._Z6vecsumPfi,"a",@progbits
	.sectionflags	@""
	.align	4
.nv.constant0._Z6vecsumPfi:
	.zero		908


//--------------------- SYMBOLS --------------------------

	.type		.nv.reservedSmem.offset0,@object
	.size		.nv.reservedSmem.offset0,0x4
